	.headerflags	@"EF_CUDA_TEXMODE_UNIFIED EF_CUDA_64BIT_ADDRESS EF_CUDA_ACCELERATORS EF_CUDA_SM90 EF_CUDA_VIRTUAL_SM(EF_CUDA_SM90)"
	.elftype	@"ET_EXEC"


//--------------------- .nv.info                  --------------------------
	.section	.nv.info,"",@"SHT_CUDA_INFO"
	.align	4


	//----- nvinfo : EIATTR_REGCOUNT
	.align		4
        /*0000*/ 	.byte	0x04, 0x2f
        /*0002*/ 	.short	(.L_1 - .L_0)
	.align		4
.L_0:
        /*0004*/ 	.word	index@(triton_poi_fused_clone_5)
        /*0008*/ 	.word	0x0000000e


	//----- nvinfo : EIATTR_MIN_STACK_SIZE
	.align		4
.L_1:
        /*000c*/ 	.byte	0x04, 0x12
        /*000e*/ 	.short	(.L_3 - .L_2)
	.align		4
.L_2:
        /*0010*/ 	.word	index@(triton_poi_fused_clone_5)
        /*0014*/ 	.word	0x00000000


	//----- nvinfo : EIATTR_FRAME_SIZE
	.align		4
.L_3:
        /*0018*/ 	.byte	0x04, 0x11
        /*001a*/ 	.short	(.L_5 - .L_4)
	.align		4
.L_4:
        /*001c*/ 	.word	index@(triton_poi_fused_clone_5)
        /*0020*/ 	.word	0x00000000


	//----- nvinfo : EIATTR_MIN_STACK_SIZE
	.align		4
.L_5:
        /*0024*/ 	.byte	0x04, 0x12
        /*0026*/ 	.short	(.L_7 - .L_6)
	.align		4
.L_6:
        /*0028*/ 	.word	index@(triton_poi_fused_clone_5)
        /*002c*/ 	.word	0x00000000
.L_7:


//--------------------- .nv.info.triton_poi_fused_clone_5 --------------------------
	.section	.nv.info.triton_poi_fused_clone_5,"",@"SHT_CUDA_INFO"
	.sectionflags	@""
	.align	4


	//----- nvinfo : EIATTR_CUDA_API_VERSION
	.align		4
        /*0000*/ 	.byte	0x04, 0x37
        /*0002*/ 	.short	(.L_9 - .L_8)
.L_8:
        /*0004*/ 	.word	0x0000007c


	//----- nvinfo : EIATTR_KPARAM_INFO
	.align		4
.L_9:
        /*0008*/ 	.byte	0x04, 0x17
        /*000a*/ 	.short	(.L_11 - .L_10)
.L_10:
        /*000c*/ 	.word	0x00000000
        /*0010*/ 	.short	0x0002
        /*0012*/ 	.short	0x0010
        /*0014*/ 	.byte	0x00, 0xf0, 0x11, 0x00


	//----- nvinfo : EIATTR_KPARAM_INFO
	.align		4
.L_11:
        /*0018*/ 	.byte	0x04, 0x17
        /*001a*/ 	.short	(.L_13 - .L_12)
.L_12:
        /*001c*/ 	.word	0x00000000
        /*0020*/ 	.short	0x0001
        /*0022*/ 	.short	0x0008
        /*0024*/ 	.byte	0x00, 0xf4, 0x21, 0x00


	//----- nvinfo : EIATTR_KPARAM_INFO
	.align		4
.L_13:
        /*0028*/ 	.byte	0x04, 0x17
        /*002a*/ 	.short	(.L_15 - .L_14)
.L_14:
        /*002c*/ 	.word	0x00000000
        /*0030*/ 	.short	0x0000
        /*0032*/ 	.short	0x0000
        /*0034*/ 	.byte	0x00, 0xf4, 0x21, 0x00


	//----- nvinfo : EIATTR_SPARSE_MMA_MASK
	.align		4
.L_15:
        /*0038*/ 	.byte	0x03, 0x50
        /*003a*/ 	.short	0x0000


	//----- nvinfo : EIATTR_MAXREG_COUNT
	.align		4
        /*003c*/ 	.byte	0x03, 0x1b
        /*003e*/ 	.short	0x00ff


	//----- nvinfo : EIATTR_EXIT_INSTR_OFFSETS
	.align		4
        /*0040*/ 	.byte	0x04, 0x1c
        /*0042*/ 	.short	(.L_17 - .L_16)


	//   ....[0]....
.L_16:
        /*0044*/ 	.word	0x00000260


	//   ....[1]....
        /*0048*/ 	.word	0x00000280


	//----- nvinfo : EIATTR_REQNTID
	.align		4
.L_17:
        /*004c*/ 	.byte	0x04, 0x10
        /*004e*/ 	.short	(.L_19 - .L_18)
.L_18:
        /*0050*/ 	.word	0x00000080
        /*0054*/ 	.word	0x00000001
        /*0058*/ 	.word	0x00000001


	//----- nvinfo : EIATTR_CRS_STACK_SIZE
	.align		4
.L_19:
        /*005c*/ 	.byte	0x04, 0x1e
        /*005e*/ 	.short	(.L_21 - .L_20)
.L_20:
        /*0060*/ 	.word	0x00000000


	//----- nvinfo : EIATTR_CBANK_PARAM_SIZE
	.align		4
.L_21:
        /*0064*/ 	.byte	0x03, 0x19
        /*0066*/ 	.short	0x0014


	//----- nvinfo : EIATTR_PARAM_CBANK
	.align		4
        /*0068*/ 	.byte	0x04, 0x0a
        /*006a*/ 	.short	(.L_23 - .L_22)
	.align		4
.L_22:
        /*006c*/ 	.word	index@(.nv.constant0.triton_poi_fused_clone_5)
        /*0070*/ 	.short	0x0210
        /*0072*/ 	.short	0x0014


	//----- nvinfo : EIATTR_SW_WAR
	.align		4
.L_23:
        /*0074*/ 	.byte	0x04, 0x36
        /*0076*/ 	.short	(.L_25 - .L_24)
.L_24:
        /*0078*/ 	.word	0x00000008
.L_25:


//--------------------- .nv.callgraph             --------------------------
	.section	.nv.callgraph,"",@"SHT_CUDA_CALLGRAPH"
	.align	4
	.sectionentsize	8
	.align		4
        /*0000*/ 	.word	0x00000000
	.align		4
        /*0004*/ 	.word	0xffffffff
	.align		4
        /*0008*/ 	.word	0x00000000
	.align		4
        /*000c*/ 	.word	0xfffffffe
	.align		4
        /*0010*/ 	.word	0x00000000
	.align		4
        /*0014*/ 	.word	0xfffffffd
	.align		4
        /*0018*/ 	.word	0x00000000
	.align		4
        /*001c*/ 	.word	0xfffffffc


//--------------------- .text.triton_poi_fused_clone_5 --------------------------
	.section	.text.triton_poi_fused_clone_5,"ax",@progbits
	.align	128
        .global         triton_poi_fused_clone_5
        .type           triton_poi_fused_clone_5,@function
        .size           triton_poi_fused_clone_5,(.L_x_3 - triton_poi_fused_clone_5)
        .other          triton_poi_fused_clone_5,@"STO_CUDA_ENTRY STV_DEFAULT"
triton_poi_fused_clone_5:
.text.triton_poi_fused_clone_5:
[----:B------:R-:W0:Y:S02]  /*0000*/  LDC R1, c[0x0][0x28] ;  /* 0x00000a00ff017b82 */ /* 0x000e240000000800 */
[----:B------:R-:W1:Y:S01]  /*0010*/  S2R R0, SR_TID.X ;  /* 0x0000000000007919 */ /* 0x000e620000002100 */
[----:B------:R-:W-:Y:S01]  /*0020*/  ULDC.64 UR4, c[0x0][0x208] ;  /* 0x0000820000047ab9 */ /* 0x000fe20000000a00 */
[----:B------:R-:W-:Y:S01]  /*0030*/  BSSY B0, `(.L_x_0) ;  /* 0x0000022000007945 */ /* 0x000fe20003800000 */
[----:B------:R-:W2:Y:S01]  /*0040*/  S2R R7, SR_CTAID.X ;  /* 0x0000000000077919 */ /* 0x000ea20000002500 */
[----:B-1----:R-:W-:Y:S01]  /*0050*/  IMAD.SHL.U32 R0, R0, 0x2, RZ ;  /* 0x0000000200007824 */ /* 0x002fe200078e00ff */
[----:B--2---:R-:W-:-:S04]  /*0060*/  SHF.R.S32.HI R2, RZ, 0x17, R7 ;  /* 0x00000017ff027819 */ /* 0x004fc80000011407 */
[----:B------:R-:W-:Y:S02]  /*0070*/  LOP3.LUT R0, R0, 0xfe, RZ, 0xc0, !PT ;  /* 0x000000fe00007812 */ /* 0x000fe400078ec0ff */
[----:B------:R-:W-:-:S03]  /*0080*/  SGXT R2, R2, 0x1 ;  /* 0x000000010202781a */ /* 0x000fc60000000200 */
[----:B------:R-:W-:-:S04]  /*0090*/  IMAD R7, R7, 0x100, R0 ;  /* 0x0000010007077824 */ /* 0x000fc800078e0200 */
[----:B------:R-:W-:Y:S01]  /*00a0*/  IMAD.HI R3, R7, 0x2aaaaaab, RZ ;  /* 0x2aaaaaab07037827 */ /* 0x000fe200078e02ff */
[CC--:B------:R-:W-:Y:S02]  /*00b0*/  LEA.HI R4, R2.reuse, R7.reuse, RZ, 0x8 ;  /* 0x0000000702047211 */ /* 0x0c0fe400078f40ff */
[----:B------:R-:W-:Y:S02]  /*00c0*/  LEA.HI R0, R2, R7, RZ, 0x6 ;  /* 0x0000000702007211 */ /* 0x000fe400078f30ff */
[----:B------:R-:W-:Y:S02]  /*00d0*/  SHF.R.S32.HI R6, RZ, 0x8, R4 ;  /* 0x00000008ff067819 */ /* 0x000fe40000011404 */
[----:B------:R-:W-:Y:S02]  /*00e0*/  LOP3.LUT R4, R0, 0xffffffc0, RZ, 0xc0, !PT ;  /* 0xffffffc000047812 */ /* 0x000fe400078ec0ff */
[----:B------:R-:W-:Y:S01]  /*00f0*/  SHF.R.U32.HI R2, RZ, 0x1f, R3 ;  /* 0x0000001fff027819 */ /* 0x000fe20000011603 */
[----:B------:R-:W-:Y:S01]  /*0100*/  IMAD.HI R5, R6, 0x2aaaaaab, RZ ;  /* 0x2aaaaaab06057827 */ /* 0x000fe200078e02ff */
[----:B------:R-:W-:-:S02]  /*0110*/  SHF.R.S32.HI R8, RZ, 0x6, R0 ;  /* 0x00000006ff087819 */ /* 0x000fc40000011400 */
[----:B------:R-:W-:Y:S01]  /*0120*/  LEA.HI.SX32 R9, R3, R2, 0x18 ;  /* 0x0000000203097211 */ /* 0x000fe200078fc2ff */
[----:B------:R-:W-:Y:S01]  /*0130*/  IMAD.IADD R0, R7, 0x1, -R4 ;  /* 0x0000000107007824 */ /* 0x000fe200078e0a04 */
[----:B------:R-:W-:Y:S01]  /*0140*/  LEA.HI R11, R5, R5, RZ, 0x1 ;  /* 0x00000005050b7211 */ /* 0x000fe200078f08ff */
[----:B------:R-:W1:Y:S01]  /*0150*/  LDC.64 R2, c[0x0][0x210] ;  /* 0x00008400ff027b82 */ /* 0x000e620000000a00 */
[----:B------:R-:W-:Y:S01]  /*0160*/  LEA.HI R10, R8, R8, RZ, 0x2 ;  /* 0x00000008080a7211 */ /* 0x000fe200078f10ff */
[----:B------:R-:W-:Y:S01]  /*0170*/  IMAD R0, R9, 0x1200, R0 ;  /* 0x0000120009007824 */ /* 0x000fe200078e0200 */
[----:B------:R-:W-:Y:S01]  /*0180*/  ISETP.GE.AND P0, PT, R7, 0x1800, PT ;  /* 0x000018000700780c */ /* 0x000fe20003f06270 */
[----:B------:R-:W-:Y:S01]  /*0190*/  IMAD R11, R11, -0x6, R6 ;  /* 0xfffffffa0b0b7824 */ /* 0x000fe200078e0206 */
[----:B------:R-:W-:-:S03]  /*01a0*/  LOP3.LUT R9, R10, 0x1fffffc, RZ, 0xc0, !PT ;  /* 0x01fffffc0a097812 */ /* 0x000fc600078ec0ff */
[----:B------:R-:W2:Y:S01]  /*01b0*/  LDC.64 R4, c[0x0][0x218] ;  /* 0x00008600ff047b82 */ /* 0x000ea20000000a00 */
[----:B------:R-:W-:Y:S02]  /*01c0*/  IMAD R0, R11, 0x40, R0 ;  /* 0x000000400b007824 */ /* 0x000fe400078e0200 */
[----:B------:R-:W-:-:S04]  /*01d0*/  IMAD.IADD R9, R8, 0x1, -R9 ;  /* 0x0000000108097824 */ /* 0x000fc800078e0a09 */
[----:B------:R-:W-:-:S04]  /*01e0*/  IMAD R0, R9, 0x480, R0 ;  /* 0x0000048009007824 */ /* 0x000fc800078e0200 */
[----:B------:R-:W-:-:S04]  /*01f0*/  VIADD R9, R0, 0x300 ;  /* 0x0000030000097836 */ /* 0x000fc80000000000 */
[----:B-1----:R-:W-:-:S04]  /*0200*/  IMAD.WIDE R2, R9, 0x4, R2 ;  /* 0x0000000409027825 */ /* 0x002fc800078e0202 */
[----:B--2---:R-:W-:Y:S01]  /*0210*/  IMAD.WIDE R4, R7, 0x4, R4 ;  /* 0x0000000407047825 */ /* 0x004fe200078e0204 */
[----:B------:R-:W-:Y:S01]  /*0220*/  CS2R R6, SRZ ;  /* 0x0000000000067805 */ /* 0x000fe2000001ff00 */
[----:B------:R-:W-:Y:S06]  /*0230*/  @P0 BRA `(.L_x_1) ;  /* 0x0000000000040947 */ /* 0x000fec0003800000 */
[----:B------:R1:W5:Y:S02]  /*0240*/  LDG.E.64 R6, desc[UR4][R2.64] ;  /* 0x0000000402067981 */ /* 0x000364000c1e1b00 */
.L_x_1:
[----:B------:R-:W-:Y:S05]  /*0250*/  BSYNC B0 ;  /* 0x0000000000007941 */ /* 0x000fea0003800000 */
.L_x_0:
[----:B------:R-:W-:Y:S05]  /*0260*/  @P0 EXIT ;  /* 0x000000000000094d */ /* 0x000fea0003800000 */
[----:B-----5:R-:W-:Y:S01]  /*0270*/  STG.E.64 desc[UR4][R4.64], R6 ;  /* 0x0000000604007986 */ /* 0x020fe2000c101b04 */
[----:B------:R-:W-:Y:S05]  /*0280*/  EXIT ;  /* 0x000000000000794d */ /* 0x000fea0003800000 */
.L_x_2:
[----:B------:R-:W-:-:S00]  /*0290*/  BRA `(.L_x_2) ;  /* 0xfffffffc00fc7947 */ /* 0x000fc0000383ffff */
[----:B------:R-:W-:-:S00]  /*02a0*/  NOP ;  /* 0x0000000000007918 */ /* 0x000fc00000000000 */
        /* <DEDUP_REMOVED lines=13> */
.L_x_3:


//--------------------- .nv.constant0.triton_poi_fused_clone_5 --------------------------
	.section	.nv.constant0.triton_poi_fused_clone_5,"a",@progbits
	.sectionflags	@""
	.align	4
.nv.constant0.triton_poi_fused_clone_5:
	.zero		548
